//
// Generated by NVIDIA NVVM Compiler
//
// Compiler Build ID: CL-36424714
// Cuda compilation tools, release 13.0, V13.0.88
// Based on NVVM 20.0.0
//

.version 9.0
.target sm_100
.address_size 64

	// .globl	_Z25unique_idx_calc_threadIdxPi
.extern .func  (.param .b32 func_retval0) vprintf
(
	.param .b64 vprintf_param_0,
	.param .b64 vprintf_param_1
)
;
.global .align 1 .b8 $str[29] = {116, 104, 114, 101, 97, 100, 73, 100, 120, 58, 32, 37, 100, 44, 32, 118, 97, 108, 117, 101, 32, 58, 32, 37, 100, 32, 10, 32};

.visible .entry _Z25unique_idx_calc_threadIdxPi(
	.param .u64 .ptr .align 1 _Z25unique_idx_calc_threadIdxPi_param_0
)
{
	.local .align 8 .b8 	__local_depot0[8];
	.reg .b64 	%SP;
	.reg .b64 	%SPL;
	.reg .b32 	%r<5>;
	.reg .b64 	%rd<9>;

	mov.u64 	%SPL, __local_depot0;
	cvta.local.u64 	%SP, %SPL;
	ld.param.u64 	%rd1, [_Z25unique_idx_calc_threadIdxPi_param_0];
	cvta.to.global.u64 	%rd2, %rd1;
	add.u64 	%rd3, %SP, 0;
	add.u64 	%rd4, %SPL, 0;
	mov.u32 	%r1, %tid.x;
	mul.wide.u32 	%rd5, %r1, 4;
	add.s64 	%rd6, %rd2, %rd5;
	ld.global.u32 	%r2, [%rd6];
	st.local.v2.u32 	[%rd4], {%r1, %r2};
	mov.u64 	%rd7, $str;
	cvta.global.u64 	%rd8, %rd7;
	{ // callseq 0, 0
	.param .b64 param0;
	st.param.b64 	[param0], %rd8;
	.param .b64 param1;
	st.param.b64 	[param1], %rd3;
	.param .b32 retval0;
	call.uni (retval0), 
	vprintf, 
	(
	param0, 
	param1
	);
	ld.param.b32 	%r3, [retval0];
	} // callseq 0
	ret;

}


// ===== COMPILED SASS (sm_100) =====

	.target	sm_100

	.elftype	@"ET_EXEC"


//--------------------- .note.nv.tkinfo           --------------------------
	.section	.note.nv.tkinfo,"",@"SHT_NOTE"
	.sectionflags	@"SHF_NOTE_NV_TKINFO"
	.tkinfo
        /*0018*/ 	.word	0x00000002
        /*0030*/ 	.string	""
        /*0030*/ 	.string	"ptxas"
        /*0030*/ 	.string	"Cuda compilation tools, release 13.0, V13.0.88"
        /*0030*/ 	.string	"Build cuda_13.0.r13.0/compiler.36424714_0"
        /*0030*/ 	.string	"-arch sm_100 -m 64 "



//--------------------- .note.nv.cuinfo           --------------------------
	.section	.note.nv.cuinfo,"",@"SHT_NOTE"
	.sectionflags	@"SHF_NOTE_NV_CUINFO"
        /*0018*/ 	.short	0x0002
        /*001a*/ 	.short	0x0064
        /*001c*/ 	.short	0x0082
	.zero		2


//--------------------- .nv.info                  --------------------------
	.section	.nv.info,"",@"SHT_CUDA_INFO"
	.align	4


	//----- nvinfo : EIATTR_REGCOUNT
	.align		4
        /*0000*/ 	.byte	0x04, 0x2f
        /*0002*/ 	.short	(.L_2 - .L_1)
	.align		4
.L_1:
        /*0004*/ 	.word	index@(_Z25unique_idx_calc_threadIdxPi)
        /*0008*/ 	.word	0x00000018


	//----- nvinfo : EIATTR_FRAME_SIZE
	.align		4
.L_2:
        /*000c*/ 	.byte	0x04, 0x11
        /*000e*/ 	.short	(.L_4 - .L_3)
	.align		4
.L_3:
        /*0010*/ 	.word	index@(_Z25unique_idx_calc_threadIdxPi)
        /*0014*/ 	.word	0x00000008


	//----- nvinfo : EIATTR_MIN_STACK_SIZE
	.align		4
.L_4:
        /*0018*/ 	.byte	0x04, 0x12
        /*001a*/ 	.short	(.L_6 - .L_5)
	.align		4
.L_5:
        /*001c*/ 	.word	index@(_Z25unique_idx_calc_threadIdxPi)
        /*0020*/ 	.word	0x00000008
.L_6:


//--------------------- .nv.compat                --------------------------
	.section	.nv.compat,"",@"SHT_CUDA_COMPAT_INFO"
	.align	4
        /*0000*/ 	.byte	0x02, 0x09, 0x00, 0x00, 0x02, 0x02, 0x01, 0x00, 0x02, 0x05, 0x05, 0x00, 0x03, 0x07, 0x01, 0x01
        /*0010*/ 	.byte	0x02, 0x03, 0x00, 0x00, 0x02, 0x06, 0x01, 0x00, 0x04, 0x0b, 0x08, 0x00, 0x09, 0x00, 0x00, 0x00
        /*0020*/ 	.byte	0x00, 0x00, 0x00, 0x00


//--------------------- .nv.info._Z25unique_idx_calc_threadIdxPi --------------------------
	.section	.nv.info._Z25unique_idx_calc_threadIdxPi,"",@"SHT_CUDA_INFO"
	.sectionflags	@""
	.align	4


	//----- nvinfo : EIATTR_CUDA_API_VERSION
	.align		4
        /*0000*/ 	.byte	0x04, 0x37
        /*0002*/ 	.short	(.L_8 - .L_7)
.L_7:
        /*0004*/ 	.word	0x00000082


	//----- nvinfo : EIATTR_KPARAM_INFO
	.align		4
.L_8:
        /*0008*/ 	.byte	0x04, 0x17
        /*000a*/ 	.short	(.L_10 - .L_9)
.L_9:
        /*000c*/ 	.word	0x00000000
        /*0010*/ 	.short	0x0000
        /*0012*/ 	.short	0x0000
        /*0014*/ 	.byte	0x00, 0xf5, 0x21, 0x00


	//----- nvinfo : EIATTR_SPARSE_MMA_MASK
	.align		4
.L_10:
        /*0018*/ 	.byte	0x03, 0x50
        /*001a*/ 	.short	0x0000


	//----- nvinfo : EIATTR_MAXREG_COUNT
	.align		4
        /*001c*/ 	.byte	0x03, 0x1b
        /*001e*/ 	.short	0x00ff


	//----- nvinfo : EIATTR_EXTERNS
	.align		4
        /*0020*/ 	.byte	0x04, 0x0f
        /*0022*/ 	.short	(.L_12 - .L_11)


	//   ....[0]....
	.align		4
.L_11:
        /*0024*/ 	.word	index@(vprintf)


	//----- nvinfo : EIATTR_MERCURY_ISA_VERSION
	.align		4
.L_12:
        /*0028*/ 	.byte	0x03, 0x5f
        /*002a*/ 	.short	0x0101


	//----- nvinfo : EIATTR_VRC_CTA_INIT_COUNT
	.align		4
        /*002c*/ 	.byte	0x02, 0x4a
	.zero		1
	.zero		1


	//----- nvinfo : EIATTR_SYSCALL_OFFSETS
	.align		4
        /*0030*/ 	.byte	0x04, 0x46
        /*0032*/ 	.short	(.L_14 - .L_13)


	//   ....[0]....
.L_13:
        /*0034*/ 	.word	0x00000120


	//----- nvinfo : EIATTR_EXIT_INSTR_OFFSETS
	.align		4
.L_14:
        /*0038*/ 	.byte	0x04, 0x1c
        /*003a*/ 	.short	(.L_16 - .L_15)


	//   ....[0]....
.L_15:
        /*003c*/ 	.word	0x00000130


	//----- nvinfo : EIATTR_CBANK_PARAM_SIZE
	.align		4
.L_16:
        /*0040*/ 	.byte	0x03, 0x19
        /*0042*/ 	.short	0x0008


	//----- nvinfo : EIATTR_PARAM_CBANK
	.align		4
        /*0044*/ 	.byte	0x04, 0x0a
        /*0046*/ 	.short	(.L_18 - .L_17)
	.align		4
.L_17:
        /*0048*/ 	.word	index@(.nv.constant0._Z25unique_idx_calc_threadIdxPi)
        /*004c*/ 	.short	0x0380
        /*004e*/ 	.short	0x0008


	//----- nvinfo : EIATTR_SW_WAR
	.align		4
.L_18:
        /*0050*/ 	.byte	0x04, 0x36
        /*0052*/ 	.short	(.L_20 - .L_19)
.L_19:
        /*0054*/ 	.word	0x00000008
.L_20:


//--------------------- .nv.callgraph             --------------------------
	.section	.nv.callgraph,"",@"SHT_CUDA_CALLGRAPH"
	.align	4
	.sectionentsize	8
	.align		4
        /*0000*/ 	.word	0x00000000
	.align		4
        /*0004*/ 	.word	0xffffffff
	.align		4
        /*0008*/ 	.word	index@(_Z25unique_idx_calc_threadIdxPi)
	.align		4
        /*000c*/ 	.word	index@(vprintf)
	.align		4
        /*0010*/ 	.word	0x00000000
	.align		4
        /*0014*/ 	.word	0xfffffffe
	.align		4
        /*0018*/ 	.word	0x00000000
	.align		4
        /*001c*/ 	.word	0xfffffffd
	.align		4
        /*0020*/ 	.word	0x00000000
	.align		4
        /*0024*/ 	.word	0xfffffffc


//--------------------- .nv.constant4             --------------------------
	.section	.nv.constant4,"a",@progbits
	.align	8
	.align		8
.nv.constant4:
        /*0000*/ 	.dword	vprintf
	.align		8
        /*0008*/ 	.dword	$str


//--------------------- .text._Z25unique_idx_calc_threadIdxPi --------------------------
	.section	.text._Z25unique_idx_calc_threadIdxPi,"ax",@progbits
	.align	128
        .global         _Z25unique_idx_calc_threadIdxPi
        .type           _Z25unique_idx_calc_threadIdxPi,@function
        .size           _Z25unique_idx_calc_threadIdxPi,(.L_x_2 - _Z25unique_idx_calc_threadIdxPi)
        .other          _Z25unique_idx_calc_threadIdxPi,@"STO_CUDA_ENTRY STV_DEFAULT"
_Z25unique_idx_calc_threadIdxPi:
.text._Z25unique_idx_calc_threadIdxPi:
[----:B------:R-:W0:Y:S01]  /*0000*/  LDC R1, c[0x0][0x37c] ;  /* 0x0000df00ff017b82 */ /* 0x000e220000000800 */
[----:B------:R-:W1:Y:S07]  /*0010*/  S2R R10, SR_TID.X ;  /* 0x00000000000a7919 */ /* 0x000e6e0000002100 */
[----:B------:R-:W1:Y:S01]  /*0020*/  LDC.64 R2, c[0x0][0x380] ;  /* 0x0000e000ff027b82 */ /* 0x000e620000000a00 */
[----:B------:R-:W2:Y:S01]  /*0030*/  LDCU.64 UR4, c[0x0][0x358] ;  /* 0x00006b00ff0477ac */ /* 0x000ea20008000a00 */
[----:B0-----:R-:W-:Y:S01]  /*0040*/  VIADD R1, R1, 0xfffffff8 ;  /* 0xfffffff801017836 */ /* 0x001fe20000000000 */
[----:B------:R-:W0:Y:S01]  /*0050*/  LDCU.64 UR6, c[0x4][0x8] ;  /* 0x01000100ff0677ac */ /* 0x000e220008000a00 */
[----:B-1----:R-:W-:-:S05]  /*0060*/  IMAD.WIDE.U32 R2, R10, 0x4, R2 ;  /* 0x000000040a027825 */ /* 0x002fca00078e0002 */
[----:B--2---:R-:W2:Y:S01]  /*0070*/  LDG.E R11, desc[UR4][R2.64] ;  /* 0x00000004020b7981 */ /* 0x004ea2000c1e1900 */
[----:B------:R-:W-:Y:S01]  /*0080*/  MOV R0, 0x0 ;  /* 0x0000000000007802 */ /* 0x000fe20000000f00 */
[----:B------:R-:W1:Y:S01]  /*0090*/  LDCU UR4, c[0x0][0x2f8] ;  /* 0x00005f00ff0477ac */ /* 0x000e620008000800 */
[----:B0-----:R-:W-:Y:S01]  /*00a0*/  IMAD.U32 R4, RZ, RZ, UR6 ;  /* 0x00000006ff047e24 */ /* 0x001fe2000f8e00ff */
[----:B------:R-:W-:Y:S01]  /*00b0*/  MOV R5, UR7 ;  /* 0x0000000700057c02 */ /* 0x000fe20008000f00 */
[----:B------:R0:W3:Y:S01]  /*00c0*/  LDC.64 R8, c[0x4][R0] ;  /* 0x0100000000087b82 */ /* 0x0000e20000000a00 */
[----:B------:R-:W4:Y:S01]  /*00d0*/  LDCU UR5, c[0x0][0x2fc] ;  /* 0x00005f80ff0577ac */ /* 0x000f220008000800 */
[----:B-1----:R-:W-:-:S05]  /*00e0*/  IADD3 R6, P0, PT, R1, UR4, RZ ;  /* 0x0000000401067c10 */ /* 0x002fca000ff1e0ff */
[----:B----4-:R-:W-:Y:S01]  /*00f0*/  IMAD.X R7, RZ, RZ, UR5, P0 ;  /* 0x00000005ff077e24 */ /* 0x010fe200080e06ff */
[----:B--23--:R0:W-:Y:S07]  /*0100*/  STL.64 [R1], R10 ;  /* 0x0000000a01007387 */ /* 0x00c1ee0000100a00 */
[----:B------:R-:W-:-:S07]  /*0110*/  LEPC R20, `(.L_x_0) ;  /* 0x000000001014794e */ /* 0x000fce0000000000 */
[----:B0-----:R-:W-:Y:S05]  /*0120*/  CALL.ABS.NOINC R8 ;  /* 0x0000000008007343 */ /* 0x001fea0003c00000 */
.L_x_0:
[----:B------:R-:W-:Y:S05]  /*0130*/  EXIT ;  /* 0x000000000000794d */ /* 0x000fea0003800000 */
.L_x_1:
[----:B------:R-:W-:-:S00]  /*0140*/  BRA `(.L_x_1) ;  /* 0xfffffffc00fc7947 */ /* 0x000fc0000383ffff */
[----:B------:R-:W-:-:S00]  /*0150*/  NOP ;  /* 0x0000000000007918 */ /* 0x000fc00000000000 */
        /* <DEDUP_REMOVED lines=10> */
.L_x_2:


//--------------------- .nv.global.init           --------------------------
	.section	.nv.global.init,"aw",@progbits
.nv.global.init:
	.type		$str,@object
	.size		$str,(.L_0 - $str)
$str:
        /*0000*/ 	.byte	0x74, 0x68, 0x72, 0x65, 0x61, 0x64, 0x49, 0x64, 0x78, 0x3a, 0x20, 0x25, 0x64, 0x2c, 0x20, 0x76
        /*0010*/ 	.byte	0x61, 0x6c, 0x75, 0x65, 0x20, 0x3a, 0x20, 0x25, 0x64, 0x20, 0x0a, 0x20, 0x00
.L_0:


//--------------------- .nv.shared.reserved.0     --------------------------
	.section	.nv.shared.reserved.0,"aw",@nobits
	.weak		__nv_reservedSMEM_offset_0_alias
	.size		__nv_reservedSMEM_offset_0_alias, 0, 64
	.other		__nv_reservedSMEM_offset_0_alias,@"STO_CUDA_RESERVED_SHARED STV_DEFAULT"
__nv_reservedSMEM_offset_0_alias:
	.zero		0
	.zero		64


//--------------------- .nv.constant0._Z25unique_idx_calc_threadIdxPi --------------------------
	.section	.nv.constant0._Z25unique_idx_calc_threadIdxPi,"a",@progbits
	.sectionflags	@""
	.align	4
.nv.constant0._Z25unique_idx_calc_threadIdxPi:
	.zero		904


//--------------------- SYMBOLS --------------------------

	.type		.nv.reservedSmem.offset0,@object
	.size		.nv.reservedSmem.offset0,0x4
	.type		vprintf,@function
